//
// Generated by NVIDIA NVVM Compiler
//
// Compiler Build ID: CL-36424714
// Cuda compilation tools, release 13.0, V13.0.88
// Based on NVVM 20.0.0
//

.version 9.0
.target sm_100
.address_size 64

	// .globl	_Z4testPi
.extern .func  (.param .b32 func_retval0) vprintf
(
	.param .b64 vprintf_param_0,
	.param .b64 vprintf_param_1
)
;
.global .align 1 .b8 $str[11] = {83, 97, 121, 32, 104, 101, 108, 108, 111, 10};

.visible .entry _Z4testPi(
	.param .u64 .ptr .align 1 _Z4testPi_param_0
)
{
	.reg .b32 	%r<21>;
	.reg .b64 	%rd<3>;

	mov.u64 	%rd1, $str;
	cvta.global.u64 	%rd2, %rd1;
	{ // callseq 0, 0
	.param .b64 param0;
	st.param.b64 	[param0], %rd2;
	.param .b64 param1;
	st.param.b64 	[param1], 0;
	.param .b32 retval0;
	call.uni (retval0), 
	vprintf, 
	(
	param0, 
	param1
	);
	ld.param.b32 	%r1, [retval0];
	} // callseq 0
	{ // callseq 1, 0
	.param .b64 param0;
	st.param.b64 	[param0], %rd2;
	.param .b64 param1;
	st.param.b64 	[param1], 0;
	.param .b32 retval0;
	call.uni (retval0), 
	vprintf, 
	(
	param0, 
	param1
	);
	ld.param.b32 	%r3, [retval0];
	} // callseq 1
	{ // callseq 2, 0
	.param .b64 param0;
	st.param.b64 	[param0], %rd2;
	.param .b64 param1;
	st.param.b64 	[param1], 0;
	.param .b32 retval0;
	call.uni (retval0), 
	vprintf, 
	(
	param0, 
	param1
	);
	ld.param.b32 	%r5, [retval0];
	} // callseq 2
	{ // callseq 3, 0
	.param .b64 param0;
	st.param.b64 	[param0], %rd2;
	.param .b64 param1;
	st.param.b64 	[param1], 0;
	.param .b32 retval0;
	call.uni (retval0), 
	vprintf, 
	(
	param0, 
	param1
	);
	ld.param.b32 	%r7, [retval0];
	} // callseq 3
	{ // callseq 4, 0
	.param .b64 param0;
	st.param.b64 	[param0], %rd2;
	.param .b64 param1;
	st.param.b64 	[param1], 0;
	.param .b32 retval0;
	call.uni (retval0), 
	vprintf, 
	(
	param0, 
	param1
	);
	ld.param.b32 	%r9, [retval0];
	} // callseq 4
	{ // callseq 5, 0
	.param .b64 param0;
	st.param.b64 	[param0], %rd2;
	.param .b64 param1;
	st.param.b64 	[param1], 0;
	.param .b32 retval0;
	call.uni (retval0), 
	vprintf, 
	(
	param0, 
	param1
	);
	ld.param.b32 	%r11, [retval0];
	} // callseq 5
	{ // callseq 6, 0
	.param .b64 param0;
	st.param.b64 	[param0], %rd2;
	.param .b64 param1;
	st.param.b64 	[param1], 0;
	.param .b32 retval0;
	call.uni (retval0), 
	vprintf, 
	(
	param0, 
	param1
	);
	ld.param.b32 	%r13, [retval0];
	} // callseq 6
	{ // callseq 7, 0
	.param .b64 param0;
	st.param.b64 	[param0], %rd2;
	.param .b64 param1;
	st.param.b64 	[param1], 0;
	.param .b32 retval0;
	call.uni (retval0), 
	vprintf, 
	(
	param0, 
	param1
	);
	ld.param.b32 	%r15, [retval0];
	} // callseq 7
	{ // callseq 8, 0
	.param .b64 param0;
	st.param.b64 	[param0], %rd2;
	.param .b64 param1;
	st.param.b64 	[param1], 0;
	.param .b32 retval0;
	call.uni (retval0), 
	vprintf, 
	(
	param0, 
	param1
	);
	ld.param.b32 	%r17, [retval0];
	} // callseq 8
	{ // callseq 9, 0
	.param .b64 param0;
	st.param.b64 	[param0], %rd2;
	.param .b64 param1;
	st.param.b64 	[param1], 0;
	.param .b32 retval0;
	call.uni (retval0), 
	vprintf, 
	(
	param0, 
	param1
	);
	ld.param.b32 	%r19, [retval0];
	} // callseq 9
	ret;

}


// ===== COMPILED SASS (sm_100) =====

	.target	sm_100

	.elftype	@"ET_EXEC"


//--------------------- .note.nv.tkinfo           --------------------------
	.section	.note.nv.tkinfo,"",@"SHT_NOTE"
	.sectionflags	@"SHF_NOTE_NV_TKINFO"
	.tkinfo
        /*0018*/ 	.word	0x00000002
        /*0030*/ 	.string	""
        /*0030*/ 	.string	"ptxas"
        /*0030*/ 	.string	"Cuda compilation tools, release 13.0, V13.0.88"
        /*0030*/ 	.string	"Build cuda_13.0.r13.0/compiler.36424714_0"
        /*0030*/ 	.string	"-arch sm_100 -m 64 "



//--------------------- .note.nv.cuinfo           --------------------------
	.section	.note.nv.cuinfo,"",@"SHT_NOTE"
	.sectionflags	@"SHF_NOTE_NV_CUINFO"
        /*0018*/ 	.short	0x0002
        /*001a*/ 	.short	0x0064
        /*001c*/ 	.short	0x0082
	.zero		2


//--------------------- .nv.info                  --------------------------
	.section	.nv.info,"",@"SHT_CUDA_INFO"
	.align	4


	//----- nvinfo : EIATTR_REGCOUNT
	.align		4
        /*0000*/ 	.byte	0x04, 0x2f
        /*0002*/ 	.short	(.L_2 - .L_1)
	.align		4
.L_1:
        /*0004*/ 	.word	index@(_Z4testPi)
        /*0008*/ 	.word	0x00000018


	//----- nvinfo : EIATTR_FRAME_SIZE
	.align		4
.L_2:
        /*000c*/ 	.byte	0x04, 0x11
        /*000e*/ 	.short	(.L_4 - .L_3)
	.align		4
.L_3:
        /*0010*/ 	.word	index@(_Z4testPi)
        /*0014*/ 	.word	0x00000000


	//----- nvinfo : EIATTR_MIN_STACK_SIZE
	.align		4
.L_4:
        /*0018*/ 	.byte	0x04, 0x12
        /*001a*/ 	.short	(.L_6 - .L_5)
	.align		4
.L_5:
        /*001c*/ 	.word	index@(_Z4testPi)
        /*0020*/ 	.word	0x00000000
.L_6:


//--------------------- .nv.compat                --------------------------
	.section	.nv.compat,"",@"SHT_CUDA_COMPAT_INFO"
	.align	4
        /*0000*/ 	.byte	0x02, 0x09, 0x00, 0x00, 0x02, 0x02, 0x01, 0x00, 0x02, 0x05, 0x05, 0x00, 0x03, 0x07, 0x01, 0x01
        /*0010*/ 	.byte	0x02, 0x03, 0x00, 0x00, 0x02, 0x06, 0x01, 0x00, 0x04, 0x0b, 0x08, 0x00, 0x09, 0x00, 0x00, 0x00
        /*0020*/ 	.byte	0x00, 0x00, 0x00, 0x00


//--------------------- .nv.info._Z4testPi        --------------------------
	.section	.nv.info._Z4testPi,"",@"SHT_CUDA_INFO"
	.sectionflags	@""
	.align	4


	//----- nvinfo : EIATTR_CUDA_API_VERSION
	.align		4
        /*0000*/ 	.byte	0x04, 0x37
        /*0002*/ 	.short	(.L_8 - .L_7)
.L_7:
        /*0004*/ 	.word	0x00000082


	//----- nvinfo : EIATTR_KPARAM_INFO
	.align		4
.L_8:
        /*0008*/ 	.byte	0x04, 0x17
        /*000a*/ 	.short	(.L_10 - .L_9)
.L_9:
        /*000c*/ 	.word	0x00000000
        /*0010*/ 	.short	0x0000
        /*0012*/ 	.short	0x0000
        /*0014*/ 	.byte	0x00, 0xf5, 0x21, 0x00


	//----- nvinfo : EIATTR_SPARSE_MMA_MASK
	.align		4
.L_10:
        /*0018*/ 	.byte	0x03, 0x50
        /*001a*/ 	.short	0x0000


	//----- nvinfo : EIATTR_MAXREG_COUNT
	.align		4
        /*001c*/ 	.byte	0x03, 0x1b
        /*001e*/ 	.short	0x00ff


	//----- nvinfo : EIATTR_EXTERNS
	.align		4
        /*0020*/ 	.byte	0x04, 0x0f
        /*0022*/ 	.short	(.L_12 - .L_11)


	//   ....[0]....
	.align		4
.L_11:
        /*0024*/ 	.word	index@(vprintf)


	//----- nvinfo : EIATTR_MERCURY_ISA_VERSION
	.align		4
.L_12:
        /*0028*/ 	.byte	0x03, 0x5f
        /*002a*/ 	.short	0x0101


	//----- nvinfo : EIATTR_VRC_CTA_INIT_COUNT
	.align		4
        /*002c*/ 	.byte	0x02, 0x4a
	.zero		1
	.zero		1


	//----- nvinfo : EIATTR_SYSCALL_OFFSETS
	.align		4
        /*0030*/ 	.byte	0x04, 0x46
        /*0032*/ 	.short	(.L_14 - .L_13)


	//   ....[0]....
.L_13:
        /*0034*/ 	.word	0x00000080


	//   ....[1]....
        /*0038*/ 	.word	0x000000f0


	//   ....[2]....
        /*003c*/ 	.word	0x00000160


	//   ....[3]....
        /*0040*/ 	.word	0x000001d0


	//   ....[4]....
        /*0044*/ 	.word	0x00000240


	//   ....[5]....
        /*0048*/ 	.word	0x000002b0


	//   ....[6]....
        /*004c*/ 	.word	0x00000320


	//   ....[7]....
        /*0050*/ 	.word	0x00000390


	//   ....[8]....
        /*0054*/ 	.word	0x00000400


	//   ....[9]....
        /*0058*/ 	.word	0x00000470


	//----- nvinfo : EIATTR_EXIT_INSTR_OFFSETS
	.align		4
.L_14:
        /*005c*/ 	.byte	0x04, 0x1c
        /*005e*/ 	.short	(.L_16 - .L_15)


	//   ....[0]....
.L_15:
        /*0060*/ 	.word	0x00000480


	//----- nvinfo : EIATTR_CBANK_PARAM_SIZE
	.align		4
.L_16:
        /*0064*/ 	.byte	0x03, 0x19
        /*0066*/ 	.short	0x0008


	//----- nvinfo : EIATTR_PARAM_CBANK
	.align		4
        /*0068*/ 	.byte	0x04, 0x0a
        /*006a*/ 	.short	(.L_18 - .L_17)
	.align		4
.L_17:
        /*006c*/ 	.word	index@(.nv.constant0._Z4testPi)
        /*0070*/ 	.short	0x0380
        /*0072*/ 	.short	0x0008


	//----- nvinfo : EIATTR_SW_WAR
	.align		4
.L_18:
        /*0074*/ 	.byte	0x04, 0x36
        /*0076*/ 	.short	(.L_20 - .L_19)
.L_19:
        /*0078*/ 	.word	0x00000008
.L_20:


//--------------------- .nv.callgraph             --------------------------
	.section	.nv.callgraph,"",@"SHT_CUDA_CALLGRAPH"
	.align	4
	.sectionentsize	8
	.align		4
        /*0000*/ 	.word	0x00000000
	.align		4
        /*0004*/ 	.word	0xffffffff
	.align		4
        /*0008*/ 	.word	index@(_Z4testPi)
	.align		4
        /*000c*/ 	.word	index@(vprintf)
	.align		4
        /*0010*/ 	.word	0x00000000
	.align		4
        /*0014*/ 	.word	0xfffffffe
	.align		4
        /*0018*/ 	.word	0x00000000
	.align		4
        /*001c*/ 	.word	0xfffffffd
	.align		4
        /*0020*/ 	.word	0x00000000
	.align		4
        /*0024*/ 	.word	0xfffffffc


//--------------------- .nv.constant4             --------------------------
	.section	.nv.constant4,"a",@progbits
	.align	8
	.align		8
.nv.constant4:
        /*0000*/ 	.dword	vprintf
	.align		8
        /*0008*/ 	.dword	$str


//--------------------- .text._Z4testPi           --------------------------
	.section	.text._Z4testPi,"ax",@progbits
	.align	128
        .global         _Z4testPi
        .type           _Z4testPi,@function
        .size           _Z4testPi,(.L_x_11 - _Z4testPi)
        .other          _Z4testPi,@"STO_CUDA_ENTRY STV_DEFAULT"
_Z4testPi:
.text._Z4testPi:
[----:B------:R-:W0:Y:S01]  /*0000*/  LDC R1, c[0x0][0x37c] ;  /* 0x0000df00ff017b82 */ /* 0x000e220000000800 */
[----:B------:R-:W-:Y:S01]  /*0010*/  MOV R2, 0x0 ;  /* 0x0000000000027802 */ /* 0x000fe20000000f00 */
[----:B------:R-:W1:Y:S01]  /*0020*/  LDCU.64 UR4, c[0x4][0x8] ;  /* 0x01000100ff0477ac */ /* 0x000e620008000a00 */
[----:B------:R-:W-:-:S05]  /*0030*/  CS2R R6, SRZ ;  /* 0x0000000000067805 */ /* 0x000fca000001ff00 */
[----:B------:R2:W3:Y:S01]  /*0040*/  LDC.64 R8, c[0x4][R2] ;  /* 0x0100000002087b82 */ /* 0x0004e20000000a00 */
[----:B-1----:R-:W-:Y:S02]  /*0050*/  IMAD.U32 R4, RZ, RZ, UR4 ;  /* 0x00000004ff047e24 */ /* 0x002fe4000f8e00ff */
[----:B--2---:R-:W-:-:S07]  /*0060*/  IMAD.U32 R5, RZ, RZ, UR5 ;  /* 0x00000005ff057e24 */ /* 0x004fce000f8e00ff */
[----:B------:R-:W-:-:S07]  /*0070*/  LEPC R20, `(.L_x_0) ;  /* 0x000000001014794e */ /* 0x000fce0000000000 */
[----:B0--3--:R-:W-:Y:S05]  /*0080*/  CALL.ABS.NOINC R8 ;  /* 0x0000000008007343 */ /* 0x009fea0003c00000 */
.L_x_0:
[----:B------:R0:W1:Y:S01]  /*0090*/  LDC.64 R8, c[0x4][R2] ;  /* 0x0100000002087b82 */ /* 0x0000620000000a00 */
[----:B------:R-:W2:Y:S01]  /*00a0*/  LDCU.64 UR4, c[0x4][0x8] ;  /* 0x01000100ff0477ac */ /* 0x000ea20008000a00 */
[----:B------:R-:W-:Y:S01]  /*00b0*/  CS2R R6, SRZ ;  /* 0x0000000000067805 */ /* 0x000fe2000001ff00 */
[----:B--2---:R-:W-:Y:S02]  /*00c0*/  IMAD.U32 R4, RZ, RZ, UR4 ;  /* 0x00000004ff047e24 */ /* 0x004fe4000f8e00ff */
[----:B0-----:R-:W-:-:S07]  /*00d0*/  IMAD.U32 R5, RZ, RZ, UR5 ;  /* 0x00000005ff057e24 */ /* 0x001fce000f8e00ff */
[----:B------:R-:W-:-:S07]  /*00e0*/  LEPC R20, `(.L_x_1) ;  /* 0x000000001014794e */ /* 0x000fce0000000000 */
[----:B-1----:R-:W-:Y:S05]  /*00f0*/  CALL.ABS.NOINC R8 ;  /* 0x0000000008007343 */ /* 0x002fea0003c00000 */
.L_x_1:
[----:B------:R0:W1:Y:S01]  /*0100*/  LDC.64 R8, c[0x4][R2] ;  /* 0x0100000002087b82 */ /* 0x0000620000000a00 */
[----:B------:R-:W2:Y:S01]  /*0110*/  LDCU.64 UR4, c[0x4][0x8] ;  /* 0x01000100ff0477ac */ /* 0x000ea20008000a00 */
[----:B------:R-:W-:Y:S01]  /*0120*/  CS2R R6, SRZ ;  /* 0x0000000000067805 */ /* 0x000fe2000001ff00 */
[----:B--2---:R-:W-:Y:S02]  /*0130*/  IMAD.U32 R4, RZ, RZ, UR4 ;  /* 0x00000004ff047e24 */ /* 0x004fe4000f8e00ff */
[----:B0-----:R-:W-:-:S07]  /*0140*/  IMAD.U32 R5, RZ, RZ, UR5 ;  /* 0x00000005ff057e24 */ /* 0x001fce000f8e00ff */
[----:B------:R-:W-:-:S07]  /*0150*/  LEPC R20, `(.L_x_2) ;  /* 0x000000001014794e */ /* 0x000fce0000000000 */
[----:B-1----:R-:W-:Y:S05]  /*0160*/  CALL.ABS.NOINC R8 ;  /* 0x0000000008007343 */ /* 0x002fea0003c00000 */
.L_x_2:
[----:B------:R0:W1:Y:S01]  /*0170*/  LDC.64 R8, c[0x4][R2] ;  /* 0x0100000002087b82 */ /* 0x0000620000000a00 */
[----:B------:R-:W2:Y:S01]  /*0180*/  LDCU.64 UR4, c[0x4][0x8] ;  /* 0x01000100ff0477ac */ /* 0x000ea20008000a00 */
[----:B------:R-:W-:Y:S01]  /*0190*/  CS2R R6, SRZ ;  /* 0x0000000000067805 */ /* 0x000fe2000001ff00 */
[----:B--2---:R-:W-:Y:S02]  /*01a0*/  IMAD.U32 R4, RZ, RZ, UR4 ;  /* 0x00000004ff047e24 */ /* 0x004fe4000f8e00ff */
[----:B0-----:R-:W-:-:S07]  /*01b0*/  IMAD.U32 R5, RZ, RZ, UR5 ;  /* 0x00000005ff057e24 */ /* 0x001fce000f8e00ff */
[----:B------:R-:W-:-:S07]  /*01c0*/  LEPC R20, `(.L_x_3) ;  /* 0x000000001014794e */ /* 0x000fce0000000000 */
[----:B-1----:R-:W-:Y:S05]  /*01d0*/  CALL.ABS.NOINC R8 ;  /* 0x0000000008007343 */ /* 0x002fea0003c00000 */
.L_x_3:
[----:B------:R0:W1:Y:S01]  /*01e0*/  LDC.64 R8, c[0x4][R2] ;  /* 0x0100000002087b82 */ /* 0x0000620000000a00 */
[----:B------:R-:W2:Y:S01]  /*01f0*/  LDCU.64 UR4, c[0x4][0x8] ;  /* 0x01000100ff0477ac */ /* 0x000ea20008000a00 */
[----:B------:R-:W-:Y:S01]  /*0200*/  CS2R R6, SRZ ;  /* 0x0000000000067805 */ /* 0x000fe2000001ff00 */
[----:B--2---:R-:W-:Y:S02]  /*0210*/  IMAD.U32 R4, RZ, RZ, UR4 ;  /* 0x00000004ff047e24 */ /* 0x004fe4000f8e00ff */
[----:B0-----:R-:W-:-:S07]  /*0220*/  IMAD.U32 R5, RZ, RZ, UR5 ;  /* 0x00000005ff057e24 */ /* 0x001fce000f8e00ff */
[----:B------:R-:W-:-:S07]  /*0230*/  LEPC R20, `(.L_x_4) ;  /* 0x000000001014794e */ /* 0x000fce0000000000 */
[----:B-1----:R-:W-:Y:S05]  /*0240*/  CALL.ABS.NOINC R8 ;  /* 0x0000000008007343 */ /* 0x002fea0003c00000 */
.L_x_4:
[----:B------:R0:W1:Y:S01]  /*0250*/  LDC.64 R8, c[0x4][R2] ;  /* 0x0100000002087b82 */ /* 0x0000620000000a00 */
[----:B------:R-:W2:Y:S01]  /*0260*/  LDCU.64 UR4, c[0x4][0x8] ;  /* 0x01000100ff0477ac */ /* 0x000ea20008000a00 */
[----:B------:R-:W-:Y:S01]  /*0270*/  CS2R R6, SRZ ;  /* 0x0000000000067805 */ /* 0x000fe2000001ff00 */
[----:B--2---:R-:W-:Y:S02]  /*0280*/  IMAD.U32 R4, RZ, RZ, UR4 ;  /* 0x00000004ff047e24 */ /* 0x004fe4000f8e00ff */
[----:B0-----:R-:W-:-:S07]  /*0290*/  IMAD.U32 R5, RZ, RZ, UR5 ;  /* 0x00000005ff057e24 */ /* 0x001fce000f8e00ff */
[----:B------:R-:W-:-:S07]  /*02a0*/  LEPC R20, `(.L_x_5) ;  /* 0x000000001014794e */ /* 0x000fce0000000000 */
[----:B-1----:R-:W-:Y:S05]  /*02b0*/  CALL.ABS.NOINC R8 ;  /* 0x0000000008007343 */ /* 0x002fea0003c00000 */
.L_x_5:
[----:B------:R0:W1:Y:S01]  /*02c0*/  LDC.64 R8, c[0x4][R2] ;  /* 0x0100000002087b82 */ /* 0x0000620000000a00 */
[----:B------:R-:W2:Y:S01]  /*02d0*/  LDCU.64 UR4, c[0x4][0x8] ;  /* 0x01000100ff0477ac */ /* 0x000ea20008000a00 */
[----:B------:R-:W-:Y:S01]  /*02e0*/  CS2R R6, SRZ ;  /* 0x0000000000067805 */ /* 0x000fe2000001ff00 */
[----:B--2---:R-:W-:Y:S02]  /*02f0*/  IMAD.U32 R4, RZ, RZ, UR4 ;  /* 0x00000004ff047e24 */ /* 0x004fe4000f8e00ff */
[----:B0-----:R-:W-:-:S07]  /*0300*/  IMAD.U32 R5, RZ, RZ, UR5 ;  /* 0x00000005ff057e24 */ /* 0x001fce000f8e00ff */
[----:B------:R-:W-:-:S07]  /*0310*/  LEPC R20, `(.L_x_6) ;  /* 0x000000001014794e */ /* 0x000fce0000000000 */
[----:B-1----:R-:W-:Y:S05]  /*0320*/  CALL.ABS.NOINC R8 ;  /* 0x0000000008007343 */ /* 0x002fea0003c00000 */
.L_x_6:
[----:B------:R0:W1:Y:S01]  /*0330*/  LDC.64 R8, c[0x4][R2] ;  /* 0x0100000002087b82 */ /* 0x0000620000000a00 */
[----:B------:R-:W2:Y:S01]  /*0340*/  LDCU.64 UR4, c[0x4][0x8] ;  /* 0x01000100ff0477ac */ /* 0x000ea20008000a00 */
[----:B------:R-:W-:Y:S01]  /*0350*/  CS2R R6, SRZ ;  /* 0x0000000000067805 */ /* 0x000fe2000001ff00 */
[----:B--2---:R-:W-:Y:S02]  /*0360*/  IMAD.U32 R4, RZ, RZ, UR4 ;  /* 0x00000004ff047e24 */ /* 0x004fe4000f8e00ff */
[----:B0-----:R-:W-:-:S07]  /*0370*/  IMAD.U32 R5, RZ, RZ, UR5 ;  /* 0x00000005ff057e24 */ /* 0x001fce000f8e00ff */
[----:B------:R-:W-:-:S07]  /*0380*/  LEPC R20, `(.L_x_7) ;  /* 0x000000001014794e */ /* 0x000fce0000000000 */
[----:B-1----:R-:W-:Y:S05]  /*0390*/  CALL.ABS.NOINC R8 ;  /* 0x0000000008007343 */ /* 0x002fea0003c00000 */
.L_x_7:
[----:B------:R0:W1:Y:S01]  /*03a0*/  LDC.64 R8, c[0x4][R2] ;  /* 0x0100000002087b82 */ /* 0x0000620000000a00 */
[----:B------:R-:W2:Y:S01]  /*03b0*/  LDCU.64 UR4, c[0x4][0x8] ;  /* 0x01000100ff0477ac */ /* 0x000ea20008000a00 */
[----:B------:R-:W-:Y:S01]  /*03c0*/  CS2R R6, SRZ ;  /* 0x0000000000067805 */ /* 0x000fe2000001ff00 */
[----:B--2---:R-:W-:Y:S02]  /*03d0*/  IMAD.U32 R4, RZ, RZ, UR4 ;  /* 0x00000004ff047e24 */ /* 0x004fe4000f8e00ff */
[----:B0-----:R-:W-:-:S07]  /*03e0*/  IMAD.U32 R5, RZ, RZ, UR5 ;  /* 0x00000005ff057e24 */ /* 0x001fce000f8e00ff */
[----:B------:R-:W-:-:S07]  /*03f0*/  LEPC R20, `(.L_x_8) ;  /* 0x000000001014794e */ /* 0x000fce0000000000 */
[----:B-1----:R-:W-:Y:S05]  /*0400*/  CALL.ABS.NOINC R8 ;  /* 0x0000000008007343 */ /* 0x002fea0003c00000 */
.L_x_8:
[----:B------:R-:W0:Y:S01]  /*0410*/  LDC.64 R2, c[0x4][R2] ;  /* 0x0100000002027b82 */ /* 0x000e220000000a00 */
[----:B------:R-:W1:Y:S01]  /*0420*/  LDCU.64 UR4, c[0x4][0x8] ;  /* 0x01000100ff0477ac */ /* 0x000e620008000a00 */
[----:B------:R-:W-:Y:S01]  /*0430*/  CS2R R6, SRZ ;  /* 0x0000000000067805 */ /* 0x000fe2000001ff00 */
[----:B-1----:R-:W-:Y:S02]  /*0440*/  IMAD.U32 R4, RZ, RZ, UR4 ;  /* 0x00000004ff047e24 */ /* 0x002fe4000f8e00ff */
[----:B------:R-:W-:-:S07]  /*0450*/  IMAD.U32 R5, RZ, RZ, UR5 ;  /* 0x00000005ff057e24 */ /* 0x000fce000f8e00ff */
[----:B------:R-:W-:-:S07]  /*0460*/  LEPC R20, `(.L_x_9) ;  /* 0x000000001014794e */ /* 0x000fce0000000000 */
[----:B0-----:R-:W-:Y:S05]  /*0470*/  CALL.ABS.NOINC R2 ;  /* 0x0000000002007343 */ /* 0x001fea0003c00000 */
.L_x_9:
[----:B------:R-:W-:Y:S05]  /*0480*/  EXIT ;  /* 0x000000000000794d */ /* 0x000fea0003800000 */
.L_x_10:
[----:B------:R-:W-:-:S00]  /*0490*/  BRA `(.L_x_10) ;  /* 0xfffffffc00fc7947 */ /* 0x000fc0000383ffff */
[----:B------:R-:W-:-:S00]  /*04a0*/  NOP ;  /* 0x0000000000007918 */ /* 0x000fc00000000000 */
        /* <DEDUP_REMOVED lines=13> */
.L_x_11:


//--------------------- .nv.global.init           --------------------------
	.section	.nv.global.init,"aw",@progbits
.nv.global.init:
	.type		$str,@object
	.size		$str,(.L_0 - $str)
$str:
        /*0000*/ 	.byte	0x53, 0x61, 0x79, 0x20, 0x68, 0x65, 0x6c, 0x6c, 0x6f, 0x0a, 0x00
.L_0:


//--------------------- .nv.shared.reserved.0     --------------------------
	.section	.nv.shared.reserved.0,"aw",@nobits
	.weak		__nv_reservedSMEM_offset_0_alias
	.size		__nv_reservedSMEM_offset_0_alias, 0, 64
	.other		__nv_reservedSMEM_offset_0_alias,@"STO_CUDA_RESERVED_SHARED STV_DEFAULT"
__nv_reservedSMEM_offset_0_alias:
	.zero		0
	.zero		64


//--------------------- .nv.constant0._Z4testPi   --------------------------
	.section	.nv.constant0._Z4testPi,"a",@progbits
	.sectionflags	@""
	.align	4
.nv.constant0._Z4testPi:
	.zero		904


//--------------------- SYMBOLS --------------------------

	.type		.nv.reservedSmem.offset0,@object
	.size		.nv.reservedSmem.offset0,0x4
	.type		vprintf,@function
